//
// Generated by NVIDIA NVVM Compiler
//
// Compiler Build ID: CL-36424714
// Cuda compilation tools, release 13.0, V13.0.88
// Based on NVVM 20.0.0
//

.version 9.0
.target sm_100
.address_size 64

	// .globl	_ZN3cub18CUB_300001_SM_10006detail11EmptyKernelIvEEvv
.global .align 1 .b8 _ZN40_INTERNAL_d10934a8_4_k_cu_fae13990_464354cuda3std3__45__cpo5beginE[1];
.global .align 1 .b8 _ZN40_INTERNAL_d10934a8_4_k_cu_fae13990_464354cuda3std3__45__cpo3endE[1];
.global .align 1 .b8 _ZN40_INTERNAL_d10934a8_4_k_cu_fae13990_464354cuda3std3__45__cpo6cbeginE[1];
.global .align 1 .b8 _ZN40_INTERNAL_d10934a8_4_k_cu_fae13990_464354cuda3std3__45__cpo4cendE[1];
.global .align 1 .b8 _ZN40_INTERNAL_d10934a8_4_k_cu_fae13990_464354cuda3std3__45__cpo6rbeginE[1];
.global .align 1 .b8 _ZN40_INTERNAL_d10934a8_4_k_cu_fae13990_464354cuda3std3__45__cpo4rendE[1];
.global .align 1 .b8 _ZN40_INTERNAL_d10934a8_4_k_cu_fae13990_464354cuda3std3__45__cpo7crbeginE[1];
.global .align 1 .b8 _ZN40_INTERNAL_d10934a8_4_k_cu_fae13990_464354cuda3std3__45__cpo5crendE[1];
.global .align 1 .b8 _ZN40_INTERNAL_d10934a8_4_k_cu_fae13990_464354cuda3std3__442_GLOBAL__N__d10934a8_4_k_cu_fae13990_464356ignoreE[1];
.global .align 1 .b8 _ZN40_INTERNAL_d10934a8_4_k_cu_fae13990_464354cuda3std3__419piecewise_constructE[1];
.global .align 1 .b8 _ZN40_INTERNAL_d10934a8_4_k_cu_fae13990_464354cuda3std3__48in_placeE[1];
.global .align 1 .b8 _ZN40_INTERNAL_d10934a8_4_k_cu_fae13990_464354cuda3std3__420unreachable_sentinelE[1];
.global .align 1 .b8 _ZN40_INTERNAL_d10934a8_4_k_cu_fae13990_464354cuda3std3__47nulloptE[1];
.global .align 1 .b8 _ZN40_INTERNAL_d10934a8_4_k_cu_fae13990_464354cuda3std3__48unexpectE[1];
.global .align 1 .b8 _ZN40_INTERNAL_d10934a8_4_k_cu_fae13990_464354cuda3std6ranges3__45__cpo4swapE[1];
.global .align 1 .b8 _ZN40_INTERNAL_d10934a8_4_k_cu_fae13990_464354cuda3std6ranges3__45__cpo9iter_moveE[1];
.global .align 1 .b8 _ZN40_INTERNAL_d10934a8_4_k_cu_fae13990_464354cuda3std6ranges3__45__cpo5beginE[1];
.global .align 1 .b8 _ZN40_INTERNAL_d10934a8_4_k_cu_fae13990_464354cuda3std6ranges3__45__cpo3endE[1];
.global .align 1 .b8 _ZN40_INTERNAL_d10934a8_4_k_cu_fae13990_464354cuda3std6ranges3__45__cpo6cbeginE[1];
.global .align 1 .b8 _ZN40_INTERNAL_d10934a8_4_k_cu_fae13990_464354cuda3std6ranges3__45__cpo4cendE[1];
.global .align 1 .b8 _ZN40_INTERNAL_d10934a8_4_k_cu_fae13990_464354cuda3std6ranges3__45__cpo7advanceE[1];
.global .align 1 .b8 _ZN40_INTERNAL_d10934a8_4_k_cu_fae13990_464354cuda3std6ranges3__45__cpo9iter_swapE[1];
.global .align 1 .b8 _ZN40_INTERNAL_d10934a8_4_k_cu_fae13990_464354cuda3std6ranges3__45__cpo4nextE[1];
.global .align 1 .b8 _ZN40_INTERNAL_d10934a8_4_k_cu_fae13990_464354cuda3std6ranges3__45__cpo4prevE[1];
.global .align 1 .b8 _ZN40_INTERNAL_d10934a8_4_k_cu_fae13990_464354cuda3std6ranges3__45__cpo4dataE[1];
.global .align 1 .b8 _ZN40_INTERNAL_d10934a8_4_k_cu_fae13990_464354cuda3std6ranges3__45__cpo5cdataE[1];
.global .align 1 .b8 _ZN40_INTERNAL_d10934a8_4_k_cu_fae13990_464354cuda3std6ranges3__45__cpo4sizeE[1];
.global .align 1 .b8 _ZN40_INTERNAL_d10934a8_4_k_cu_fae13990_464354cuda3std6ranges3__45__cpo5ssizeE[1];
.global .align 1 .b8 _ZN40_INTERNAL_d10934a8_4_k_cu_fae13990_464354cuda3std6ranges3__45__cpo8distanceE[1];
.global .align 1 .b8 _ZN40_INTERNAL_d10934a8_4_k_cu_fae13990_464356thrust24THRUST_300001_SM_1000_NS8cuda_cub3parE[1];
.global .align 1 .b8 _ZN40_INTERNAL_d10934a8_4_k_cu_fae13990_464356thrust24THRUST_300001_SM_1000_NS8cuda_cub10par_nosyncE[1];
.global .align 1 .b8 _ZN40_INTERNAL_d10934a8_4_k_cu_fae13990_464356thrust24THRUST_300001_SM_1000_NS6system6detail10sequential3seqE[1];
.global .align 1 .b8 _ZN40_INTERNAL_d10934a8_4_k_cu_fae13990_464356thrust24THRUST_300001_SM_1000_NS12placeholders2_1E[1];
.global .align 1 .b8 _ZN40_INTERNAL_d10934a8_4_k_cu_fae13990_464356thrust24THRUST_300001_SM_1000_NS12placeholders2_2E[1];
.global .align 1 .b8 _ZN40_INTERNAL_d10934a8_4_k_cu_fae13990_464356thrust24THRUST_300001_SM_1000_NS12placeholders2_3E[1];
.global .align 1 .b8 _ZN40_INTERNAL_d10934a8_4_k_cu_fae13990_464356thrust24THRUST_300001_SM_1000_NS12placeholders2_4E[1];
.global .align 1 .b8 _ZN40_INTERNAL_d10934a8_4_k_cu_fae13990_464356thrust24THRUST_300001_SM_1000_NS12placeholders2_5E[1];
.global .align 1 .b8 _ZN40_INTERNAL_d10934a8_4_k_cu_fae13990_464356thrust24THRUST_300001_SM_1000_NS12placeholders2_6E[1];
.global .align 1 .b8 _ZN40_INTERNAL_d10934a8_4_k_cu_fae13990_464356thrust24THRUST_300001_SM_1000_NS12placeholders2_7E[1];
.global .align 1 .b8 _ZN40_INTERNAL_d10934a8_4_k_cu_fae13990_464356thrust24THRUST_300001_SM_1000_NS12placeholders2_8E[1];
.global .align 1 .b8 _ZN40_INTERNAL_d10934a8_4_k_cu_fae13990_464356thrust24THRUST_300001_SM_1000_NS12placeholders2_9E[1];
.global .align 1 .b8 _ZN40_INTERNAL_d10934a8_4_k_cu_fae13990_464356thrust24THRUST_300001_SM_1000_NS12placeholders3_10E[1];
.global .align 1 .b8 _ZN40_INTERNAL_d10934a8_4_k_cu_fae13990_464356thrust24THRUST_300001_SM_1000_NS3seqE[1];

.visible .entry _ZN3cub18CUB_300001_SM_10006detail11EmptyKernelIvEEvv()
{


	ret;

}


// ===== COMPILED SASS (sm_100) =====

	.target	sm_100

	.elftype	@"ET_EXEC"


//--------------------- .note.nv.tkinfo           --------------------------
	.section	.note.nv.tkinfo,"",@"SHT_NOTE"
	.sectionflags	@"SHF_NOTE_NV_TKINFO"
	.tkinfo
        /*0018*/ 	.word	0x00000002
        /*0030*/ 	.string	""
        /*0030*/ 	.string	"ptxas"
        /*0030*/ 	.string	"Cuda compilation tools, release 13.0, V13.0.88"
        /*0030*/ 	.string	"Build cuda_13.0.r13.0/compiler.36424714_0"
        /*0030*/ 	.string	"-arch sm_100 -m 64 "



//--------------------- .note.nv.cuinfo           --------------------------
	.section	.note.nv.cuinfo,"",@"SHT_NOTE"
	.sectionflags	@"SHF_NOTE_NV_CUINFO"
        /*0018*/ 	.short	0x0002
        /*001a*/ 	.short	0x0064
        /*001c*/ 	.short	0x0082
	.zero		2


//--------------------- .nv.info                  --------------------------
	.section	.nv.info,"",@"SHT_CUDA_INFO"
	.align	4


	//----- nvinfo : EIATTR_REGCOUNT
	.align		4
        /*0000*/ 	.byte	0x04, 0x2f
        /*0002*/ 	.short	(.L_44 - .L_43)
	.align		4
.L_43:
        /*0004*/ 	.word	index@(_ZN3cub18CUB_300001_SM_10006detail11EmptyKernelIvEEvv)
        /*0008*/ 	.word	0x00000004


	//----- nvinfo : EIATTR_FRAME_SIZE
	.align		4
.L_44:
        /*000c*/ 	.byte	0x04, 0x11
        /*000e*/ 	.short	(.L_46 - .L_45)
	.align		4
.L_45:
        /*0010*/ 	.word	index@(_ZN3cub18CUB_300001_SM_10006detail11EmptyKernelIvEEvv)
        /*0014*/ 	.word	0x00000000


	//----- nvinfo : EIATTR_MIN_STACK_SIZE
	.align		4
.L_46:
        /*0018*/ 	.byte	0x04, 0x12
        /*001a*/ 	.short	(.L_48 - .L_47)
	.align		4
.L_47:
        /*001c*/ 	.word	index@(_ZN3cub18CUB_300001_SM_10006detail11EmptyKernelIvEEvv)
        /*0020*/ 	.word	0x00000000
.L_48:


//--------------------- .nv.compat                --------------------------
	.section	.nv.compat,"",@"SHT_CUDA_COMPAT_INFO"
	.align	4
        /*0000*/ 	.byte	0x02, 0x09, 0x00, 0x00, 0x02, 0x02, 0x01, 0x00, 0x02, 0x05, 0x05, 0x00, 0x03, 0x07, 0x01, 0x01
        /*0010*/ 	.byte	0x02, 0x03, 0x00, 0x00, 0x02, 0x06, 0x01, 0x00, 0x04, 0x0b, 0x08, 0x00, 0x09, 0x00, 0x00, 0x00
        /*0020*/ 	.byte	0x00, 0x00, 0x00, 0x00


//--------------------- .nv.info._ZN3cub18CUB_300001_SM_10006detail11EmptyKernelIvEEvv --------------------------
	.section	.nv.info._ZN3cub18CUB_300001_SM_10006detail11EmptyKernelIvEEvv,"",@"SHT_CUDA_INFO"
	.sectionflags	@""
	.align	4


	//----- nvinfo : EIATTR_CUDA_API_VERSION
	.align		4
        /*0000*/ 	.byte	0x04, 0x37
        /*0002*/ 	.short	(.L_50 - .L_49)
.L_49:
        /*0004*/ 	.word	0x00000082


	//----- nvinfo : EIATTR_SPARSE_MMA_MASK
	.align		4
.L_50:
        /*0008*/ 	.byte	0x03, 0x50
        /*000a*/ 	.short	0x0000


	//----- nvinfo : EIATTR_MAXREG_COUNT
	.align		4
        /*000c*/ 	.byte	0x03, 0x1b
        /*000e*/ 	.short	0x00ff


	//----- nvinfo : EIATTR_MERCURY_ISA_VERSION
	.align		4
        /*0010*/ 	.byte	0x03, 0x5f
        /*0012*/ 	.short	0x0101


	//----- nvinfo : EIATTR_VRC_CTA_INIT_COUNT
	.align		4
        /*0014*/ 	.byte	0x02, 0x4a
	.zero		1
	.zero		1


	//----- nvinfo : EIATTR_EXIT_INSTR_OFFSETS
	.align		4
        /*0018*/ 	.byte	0x04, 0x1c
        /*001a*/ 	.short	(.L_52 - .L_51)


	//   ....[0]....
.L_51:
        /*001c*/ 	.word	0x00000010


	//----- nvinfo : EIATTR_SW_WAR
	.align		4
.L_52:
        /*0020*/ 	.byte	0x04, 0x36
        /*0022*/ 	.short	(.L_54 - .L_53)
.L_53:
        /*0024*/ 	.word	0x00000008
.L_54:


//--------------------- .nv.callgraph             --------------------------
	.section	.nv.callgraph,"",@"SHT_CUDA_CALLGRAPH"
	.align	4
	.sectionentsize	8
	.align		4
        /*0000*/ 	.word	0x00000000
	.align		4
        /*0004*/ 	.word	0xffffffff
	.align		4
        /*0008*/ 	.word	0x00000000
	.align		4
        /*000c*/ 	.word	0xfffffffe
	.align		4
        /*0010*/ 	.word	0x00000000
	.align		4
        /*0014*/ 	.word	0xfffffffd
	.align		4
        /*0018*/ 	.word	0x00000000
	.align		4
        /*001c*/ 	.word	0xfffffffc


//--------------------- .nv.constant4             --------------------------
	.section	.nv.constant4,"a",@progbits
	.align	8
	.align		8
.nv.constant4:
        /*0000*/ 	.dword	_ZN40_INTERNAL_d10934a8_4_k_cu_fae13990_467174cuda3std3__45__cpo5beginE
	.align		8
        /*0008*/ 	.dword	_ZN40_INTERNAL_d10934a8_4_k_cu_fae13990_467174cuda3std3__45__cpo3endE
	.align		8
        /*0010*/ 	.dword	_ZN40_INTERNAL_d10934a8_4_k_cu_fae13990_467174cuda3std3__45__cpo6cbeginE
	.align		8
        /*0018*/ 	.dword	_ZN40_INTERNAL_d10934a8_4_k_cu_fae13990_467174cuda3std3__45__cpo4cendE
	.align		8
        /*0020*/ 	.dword	_ZN40_INTERNAL_d10934a8_4_k_cu_fae13990_467174cuda3std3__45__cpo6rbeginE
	.align		8
        /*0028*/ 	.dword	_ZN40_INTERNAL_d10934a8_4_k_cu_fae13990_467174cuda3std3__45__cpo4rendE
	.align		8
        /*0030*/ 	.dword	_ZN40_INTERNAL_d10934a8_4_k_cu_fae13990_467174cuda3std3__45__cpo7crbeginE
	.align		8
        /*0038*/ 	.dword	_ZN40_INTERNAL_d10934a8_4_k_cu_fae13990_467174cuda3std3__45__cpo5crendE
	.align		8
        /*0040*/ 	.dword	_ZN40_INTERNAL_d10934a8_4_k_cu_fae13990_467174cuda3std3__442_GLOBAL__N__d10934a8_4_k_cu_fae13990_467176ignoreE
	.align		8
        /*0048*/ 	.dword	_ZN40_INTERNAL_d10934a8_4_k_cu_fae13990_467174cuda3std3__419piecewise_constructE
	.align		8
        /*0050*/ 	.dword	_ZN40_INTERNAL_d10934a8_4_k_cu_fae13990_467174cuda3std3__48in_placeE
	.align		8
        /*0058*/ 	.dword	_ZN40_INTERNAL_d10934a8_4_k_cu_fae13990_467174cuda3std3__420unreachable_sentinelE
	.align		8
        /*0060*/ 	.dword	_ZN40_INTERNAL_d10934a8_4_k_cu_fae13990_467174cuda3std3__47nulloptE
	.align		8
        /*0068*/ 	.dword	_ZN40_INTERNAL_d10934a8_4_k_cu_fae13990_467174cuda3std3__48unexpectE
	.align		8
        /*0070*/ 	.dword	_ZN40_INTERNAL_d10934a8_4_k_cu_fae13990_467174cuda3std6ranges3__45__cpo4swapE
	.align		8
        /*0078*/ 	.dword	_ZN40_INTERNAL_d10934a8_4_k_cu_fae13990_467174cuda3std6ranges3__45__cpo9iter_moveE
	.align		8
        /*0080*/ 	.dword	_ZN40_INTERNAL_d10934a8_4_k_cu_fae13990_467174cuda3std6ranges3__45__cpo5beginE
	.align		8
        /*0088*/ 	.dword	_ZN40_INTERNAL_d10934a8_4_k_cu_fae13990_467174cuda3std6ranges3__45__cpo3endE
	.align		8
        /*0090*/ 	.dword	_ZN40_INTERNAL_d10934a8_4_k_cu_fae13990_467174cuda3std6ranges3__45__cpo6cbeginE
	.align		8
        /*0098*/ 	.dword	_ZN40_INTERNAL_d10934a8_4_k_cu_fae13990_467174cuda3std6ranges3__45__cpo4cendE
	.align		8
        /*00a0*/ 	.dword	_ZN40_INTERNAL_d10934a8_4_k_cu_fae13990_467174cuda3std6ranges3__45__cpo7advanceE
	.align		8
        /*00a8*/ 	.dword	_ZN40_INTERNAL_d10934a8_4_k_cu_fae13990_467174cuda3std6ranges3__45__cpo9iter_swapE
	.align		8
        /*00b0*/ 	.dword	_ZN40_INTERNAL_d10934a8_4_k_cu_fae13990_467174cuda3std6ranges3__45__cpo4nextE
	.align		8
        /*00b8*/ 	.dword	_ZN40_INTERNAL_d10934a8_4_k_cu_fae13990_467174cuda3std6ranges3__45__cpo4prevE
	.align		8
        /*00c0*/ 	.dword	_ZN40_INTERNAL_d10934a8_4_k_cu_fae13990_467174cuda3std6ranges3__45__cpo4dataE
	.align		8
        /*00c8*/ 	.dword	_ZN40_INTERNAL_d10934a8_4_k_cu_fae13990_467174cuda3std6ranges3__45__cpo5cdataE
	.align		8
        /*00d0*/ 	.dword	_ZN40_INTERNAL_d10934a8_4_k_cu_fae13990_467174cuda3std6ranges3__45__cpo4sizeE
	.align		8
        /*00d8*/ 	.dword	_ZN40_INTERNAL_d10934a8_4_k_cu_fae13990_467174cuda3std6ranges3__45__cpo5ssizeE
	.align		8
        /*00e0*/ 	.dword	_ZN40_INTERNAL_d10934a8_4_k_cu_fae13990_467174cuda3std6ranges3__45__cpo8distanceE
	.align		8
        /*00e8*/ 	.dword	_ZN40_INTERNAL_d10934a8_4_k_cu_fae13990_467176thrust24THRUST_300001_SM_1000_NS8cuda_cub3parE
	.align		8
        /*00f0*/ 	.dword	_ZN40_INTERNAL_d10934a8_4_k_cu_fae13990_467176thrust24THRUST_300001_SM_1000_NS8cuda_cub10par_nosyncE
	.align		8
        /*00f8*/ 	.dword	_ZN40_INTERNAL_d10934a8_4_k_cu_fae13990_467176thrust24THRUST_300001_SM_1000_NS6system6detail10sequential3seqE
	.align		8
        /*0100*/ 	.dword	_ZN40_INTERNAL_d10934a8_4_k_cu_fae13990_467176thrust24THRUST_300001_SM_1000_NS12placeholders2_1E
	.align		8
        /*0108*/ 	.dword	_ZN40_INTERNAL_d10934a8_4_k_cu_fae13990_467176thrust24THRUST_300001_SM_1000_NS12placeholders2_2E
	.align		8
        /*0110*/ 	.dword	_ZN40_INTERNAL_d10934a8_4_k_cu_fae13990_467176thrust24THRUST_300001_SM_1000_NS12placeholders2_3E
	.align		8
        /*0118*/ 	.dword	_ZN40_INTERNAL_d10934a8_4_k_cu_fae13990_467176thrust24THRUST_300001_SM_1000_NS12placeholders2_4E
	.align		8
        /*0120*/ 	.dword	_ZN40_INTERNAL_d10934a8_4_k_cu_fae13990_467176thrust24THRUST_300001_SM_1000_NS12placeholders2_5E
	.align		8
        /*0128*/ 	.dword	_ZN40_INTERNAL_d10934a8_4_k_cu_fae13990_467176thrust24THRUST_300001_SM_1000_NS12placeholders2_6E
	.align		8
        /*0130*/ 	.dword	_ZN40_INTERNAL_d10934a8_4_k_cu_fae13990_467176thrust24THRUST_300001_SM_1000_NS12placeholders2_7E
	.align		8
        /*0138*/ 	.dword	_ZN40_INTERNAL_d10934a8_4_k_cu_fae13990_467176thrust24THRUST_300001_SM_1000_NS12placeholders2_8E
	.align		8
        /*0140*/ 	.dword	_ZN40_INTERNAL_d10934a8_4_k_cu_fae13990_467176thrust24THRUST_300001_SM_1000_NS12placeholders2_9E
	.align		8
        /*0148*/ 	.dword	_ZN40_INTERNAL_d10934a8_4_k_cu_fae13990_467176thrust24THRUST_300001_SM_1000_NS12placeholders3_10E
	.align		8
        /*0150*/ 	.dword	_ZN40_INTERNAL_d10934a8_4_k_cu_fae13990_467176thrust24THRUST_300001_SM_1000_NS3seqE


//--------------------- .text._ZN3cub18CUB_300001_SM_10006detail11EmptyKernelIvEEvv --------------------------
	.section	.text._ZN3cub18CUB_300001_SM_10006detail11EmptyKernelIvEEvv,"ax",@progbits
	.align	128
        .global         _ZN3cub18CUB_300001_SM_10006detail11EmptyKernelIvEEvv
        .type           _ZN3cub18CUB_300001_SM_10006detail11EmptyKernelIvEEvv,@function
        .size           _ZN3cub18CUB_300001_SM_10006detail11EmptyKernelIvEEvv,(.L_x_1 - _ZN3cub18CUB_300001_SM_10006detail11EmptyKernelIvEEvv)
        .other          _ZN3cub18CUB_300001_SM_10006detail11EmptyKernelIvEEvv,@"STO_CUDA_ENTRY STV_DEFAULT"
_ZN3cub18CUB_300001_SM_10006detail11EmptyKernelIvEEvv:
.text._ZN3cub18CUB_300001_SM_10006detail11EmptyKernelIvEEvv:
[----:B------:R-:W-:Y:S01]  /*0000*/  LDC R1, c[0x0][0x37c] ;  /* 0x0000df00ff017b82 */ /* 0x000fe20000000800 */
[----:B------:R-:W-:Y:S05]  /*0010*/  EXIT ;  /* 0x000000000000794d */ /* 0x000fea0003800000 */
.L_x_0:
[----:B------:R-:W-:-:S00]  /*0020*/  BRA `(.L_x_0) ;  /* 0xfffffffc00fc7947 */ /* 0x000fc0000383ffff */
[----:B------:R-:W-:-:S00]  /*0030*/  NOP ;  /* 0x0000000000007918 */ /* 0x000fc00000000000 */
        /* <DEDUP_REMOVED lines=12> */
.L_x_1:


//--------------------- .nv.shared.reserved.0     --------------------------
	.section	.nv.shared.reserved.0,"aw",@nobits
	.weak		__nv_reservedSMEM_offset_0_alias
	.size		__nv_reservedSMEM_offset_0_alias, 0, 64
	.other		__nv_reservedSMEM_offset_0_alias,@"STO_CUDA_RESERVED_SHARED STV_DEFAULT"
__nv_reservedSMEM_offset_0_alias:
	.zero		0
	.zero		64


//--------------------- .nv.global                --------------------------
	.section	.nv.global,"aw",@nobits
.nv.global:
	.type		_ZN40_INTERNAL_d10934a8_4_k_cu_fae13990_467176thrust24THRUST_300001_SM_1000_NS3seqE,@object
	.size		_ZN40_INTERNAL_d10934a8_4_k_cu_fae13990_467176thrust24THRUST_300001_SM_1000_NS3seqE,(_ZN40_INTERNAL_d10934a8_4_k_cu_fae13990_467174cuda3std3__48in_placeE - _ZN40_INTERNAL_d10934a8_4_k_cu_fae13990_467176thrust24THRUST_300001_SM_1000_NS3seqE)
_ZN40_INTERNAL_d10934a8_4_k_cu_fae13990_467176thrust24THRUST_300001_SM_1000_NS3seqE:
	.zero		1
	.type		_ZN40_INTERNAL_d10934a8_4_k_cu_fae13990_467174cuda3std3__48in_placeE,@object
	.size		_ZN40_INTERNAL_d10934a8_4_k_cu_fae13990_467174cuda3std3__48in_placeE,(_ZN40_INTERNAL_d10934a8_4_k_cu_fae13990_467174cuda3std6ranges3__45__cpo4sizeE - _ZN40_INTERNAL_d10934a8_4_k_cu_fae13990_467174cuda3std3__48in_placeE)
_ZN40_INTERNAL_d10934a8_4_k_cu_fae13990_467174cuda3std3__48in_placeE:
	.zero		1
	.type		_ZN40_INTERNAL_d10934a8_4_k_cu_fae13990_467174cuda3std6ranges3__45__cpo4sizeE,@object
	.size		_ZN40_INTERNAL_d10934a8_4_k_cu_fae13990_467174cuda3std6ranges3__45__cpo4sizeE,(_ZN40_INTERNAL_d10934a8_4_k_cu_fae13990_467176thrust24THRUST_300001_SM_1000_NS12placeholders2_3E - _ZN40_INTERNAL_d10934a8_4_k_cu_fae13990_467174cuda3std6ranges3__45__cpo4sizeE)
_ZN40_INTERNAL_d10934a8_4_k_cu_fae13990_467174cuda3std6ranges3__45__cpo4sizeE:
	.zero		1
	.type		_ZN40_INTERNAL_d10934a8_4_k_cu_fae13990_467176thrust24THRUST_300001_SM_1000_NS12placeholders2_3E,@object
	.size		_ZN40_INTERNAL_d10934a8_4_k_cu_fae13990_467176thrust24THRUST_300001_SM_1000_NS12placeholders2_3E,(_ZN40_INTERNAL_d10934a8_4_k_cu_fae13990_467174cuda3std3__45__cpo6cbeginE - _ZN40_INTERNAL_d10934a8_4_k_cu_fae13990_467176thrust24THRUST_300001_SM_1000_NS12placeholders2_3E)
_ZN40_INTERNAL_d10934a8_4_k_cu_fae13990_467176thrust24THRUST_300001_SM_1000_NS12placeholders2_3E:
	.zero		1
	.type		_ZN40_INTERNAL_d10934a8_4_k_cu_fae13990_467174cuda3std3__45__cpo6cbeginE,@object
	.size		_ZN40_INTERNAL_d10934a8_4_k_cu_fae13990_467174cuda3std3__45__cpo6cbeginE,(_ZN40_INTERNAL_d10934a8_4_k_cu_fae13990_467174cuda3std6ranges3__45__cpo6cbeginE - _ZN40_INTERNAL_d10934a8_4_k_cu_fae13990_467174cuda3std3__45__cpo6cbeginE)
_ZN40_INTERNAL_d10934a8_4_k_cu_fae13990_467174cuda3std3__45__cpo6cbeginE:
	.zero		1
	.type		_ZN40_INTERNAL_d10934a8_4_k_cu_fae13990_467174cuda3std6ranges3__45__cpo6cbeginE,@object
	.size		_ZN40_INTERNAL_d10934a8_4_k_cu_fae13990_467174cuda3std6ranges3__45__cpo6cbeginE,(_ZN40_INTERNAL_d10934a8_4_k_cu_fae13990_467176thrust24THRUST_300001_SM_1000_NS12placeholders2_7E - _ZN40_INTERNAL_d10934a8_4_k_cu_fae13990_467174cuda3std6ranges3__45__cpo6cbeginE)
_ZN40_INTERNAL_d10934a8_4_k_cu_fae13990_467174cuda3std6ranges3__45__cpo6cbeginE:
	.zero		1
	.type		_ZN40_INTERNAL_d10934a8_4_k_cu_fae13990_467176thrust24THRUST_300001_SM_1000_NS12placeholders2_7E,@object
	.size		_ZN40_INTERNAL_d10934a8_4_k_cu_fae13990_467176thrust24THRUST_300001_SM_1000_NS12placeholders2_7E,(_ZN40_INTERNAL_d10934a8_4_k_cu_fae13990_467174cuda3std3__45__cpo7crbeginE - _ZN40_INTERNAL_d10934a8_4_k_cu_fae13990_467176thrust24THRUST_300001_SM_1000_NS12placeholders2_7E)
_ZN40_INTERNAL_d10934a8_4_k_cu_fae13990_467176thrust24THRUST_300001_SM_1000_NS12placeholders2_7E:
	.zero		1
	.type		_ZN40_INTERNAL_d10934a8_4_k_cu_fae13990_467174cuda3std3__45__cpo7crbeginE,@object
	.size		_ZN40_INTERNAL_d10934a8_4_k_cu_fae13990_467174cuda3std3__45__cpo7crbeginE,(_ZN40_INTERNAL_d10934a8_4_k_cu_fae13990_467174cuda3std6ranges3__45__cpo4nextE - _ZN40_INTERNAL_d10934a8_4_k_cu_fae13990_467174cuda3std3__45__cpo7crbeginE)
_ZN40_INTERNAL_d10934a8_4_k_cu_fae13990_467174cuda3std3__45__cpo7crbeginE:
	.zero		1
	.type		_ZN40_INTERNAL_d10934a8_4_k_cu_fae13990_467174cuda3std6ranges3__45__cpo4nextE,@object
	.size		_ZN40_INTERNAL_d10934a8_4_k_cu_fae13990_467174cuda3std6ranges3__45__cpo4nextE,(_ZN40_INTERNAL_d10934a8_4_k_cu_fae13990_467174cuda3std6ranges3__45__cpo4swapE - _ZN40_INTERNAL_d10934a8_4_k_cu_fae13990_467174cuda3std6ranges3__45__cpo4nextE)
_ZN40_INTERNAL_d10934a8_4_k_cu_fae13990_467174cuda3std6ranges3__45__cpo4nextE:
	.zero		1
	.type		_ZN40_INTERNAL_d10934a8_4_k_cu_fae13990_467174cuda3std6ranges3__45__cpo4swapE,@object
	.size		_ZN40_INTERNAL_d10934a8_4_k_cu_fae13990_467174cuda3std6ranges3__45__cpo4swapE,(_ZN40_INTERNAL_d10934a8_4_k_cu_fae13990_467176thrust24THRUST_300001_SM_1000_NS8cuda_cub10par_nosyncE - _ZN40_INTERNAL_d10934a8_4_k_cu_fae13990_467174cuda3std6ranges3__45__cpo4swapE)
_ZN40_INTERNAL_d10934a8_4_k_cu_fae13990_467174cuda3std6ranges3__45__cpo4swapE:
	.zero		1
	.type		_ZN40_INTERNAL_d10934a8_4_k_cu_fae13990_467176thrust24THRUST_300001_SM_1000_NS8cuda_cub10par_nosyncE,@object
	.size		_ZN40_INTERNAL_d10934a8_4_k_cu_fae13990_467176thrust24THRUST_300001_SM_1000_NS8cuda_cub10par_nosyncE,(_ZN40_INTERNAL_d10934a8_4_k_cu_fae13990_467176thrust24THRUST_300001_SM_1000_NS12placeholders2_9E - _ZN40_INTERNAL_d10934a8_4_k_cu_fae13990_467176thrust24THRUST_300001_SM_1000_NS8cuda_cub10par_nosyncE)
_ZN40_INTERNAL_d10934a8_4_k_cu_fae13990_467176thrust24THRUST_300001_SM_1000_NS8cuda_cub10par_nosyncE:
	.zero		1
	.type		_ZN40_INTERNAL_d10934a8_4_k_cu_fae13990_467176thrust24THRUST_300001_SM_1000_NS12placeholders2_9E,@object
	.size		_ZN40_INTERNAL_d10934a8_4_k_cu_fae13990_467176thrust24THRUST_300001_SM_1000_NS12placeholders2_9E,(_ZN40_INTERNAL_d10934a8_4_k_cu_fae13990_467174cuda3std3__442_GLOBAL__N__d10934a8_4_k_cu_fae13990_467176ignoreE - _ZN40_INTERNAL_d10934a8_4_k_cu_fae13990_467176thrust24THRUST_300001_SM_1000_NS12placeholders2_9E)
_ZN40_INTERNAL_d10934a8_4_k_cu_fae13990_467176thrust24THRUST_300001_SM_1000_NS12placeholders2_9E:
	.zero		1
	.type		_ZN40_INTERNAL_d10934a8_4_k_cu_fae13990_467174cuda3std3__442_GLOBAL__N__d10934a8_4_k_cu_fae13990_467176ignoreE,@object
	.size		_ZN40_INTERNAL_d10934a8_4_k_cu_fae13990_467174cuda3std3__442_GLOBAL__N__d10934a8_4_k_cu_fae13990_467176ignoreE,(_ZN40_INTERNAL_d10934a8_4_k_cu_fae13990_467174cuda3std6ranges3__45__cpo4dataE - _ZN40_INTERNAL_d10934a8_4_k_cu_fae13990_467174cuda3std3__442_GLOBAL__N__d10934a8_4_k_cu_fae13990_467176ignoreE)
_ZN40_INTERNAL_d10934a8_4_k_cu_fae13990_467174cuda3std3__442_GLOBAL__N__d10934a8_4_k_cu_fae13990_467176ignoreE:
	.zero		1
	.type		_ZN40_INTERNAL_d10934a8_4_k_cu_fae13990_467174cuda3std6ranges3__45__cpo4dataE,@object
	.size		_ZN40_INTERNAL_d10934a8_4_k_cu_fae13990_467174cuda3std6ranges3__45__cpo4dataE,(_ZN40_INTERNAL_d10934a8_4_k_cu_fae13990_467176thrust24THRUST_300001_SM_1000_NS12placeholders2_1E - _ZN40_INTERNAL_d10934a8_4_k_cu_fae13990_467174cuda3std6ranges3__45__cpo4dataE)
_ZN40_INTERNAL_d10934a8_4_k_cu_fae13990_467174cuda3std6ranges3__45__cpo4dataE:
	.zero		1
	.type		_ZN40_INTERNAL_d10934a8_4_k_cu_fae13990_467176thrust24THRUST_300001_SM_1000_NS12placeholders2_1E,@object
	.size		_ZN40_INTERNAL_d10934a8_4_k_cu_fae13990_467176thrust24THRUST_300001_SM_1000_NS12placeholders2_1E,(_ZN40_INTERNAL_d10934a8_4_k_cu_fae13990_467174cuda3std3__45__cpo5beginE - _ZN40_INTERNAL_d10934a8_4_k_cu_fae13990_467176thrust24THRUST_300001_SM_1000_NS12placeholders2_1E)
_ZN40_INTERNAL_d10934a8_4_k_cu_fae13990_467176thrust24THRUST_300001_SM_1000_NS12placeholders2_1E:
	.zero		1
	.type		_ZN40_INTERNAL_d10934a8_4_k_cu_fae13990_467174cuda3std3__45__cpo5beginE,@object
	.size		_ZN40_INTERNAL_d10934a8_4_k_cu_fae13990_467174cuda3std3__45__cpo5beginE,(_ZN40_INTERNAL_d10934a8_4_k_cu_fae13990_467174cuda3std6ranges3__45__cpo5beginE - _ZN40_INTERNAL_d10934a8_4_k_cu_fae13990_467174cuda3std3__45__cpo5beginE)
_ZN40_INTERNAL_d10934a8_4_k_cu_fae13990_467174cuda3std3__45__cpo5beginE:
	.zero		1
	.type		_ZN40_INTERNAL_d10934a8_4_k_cu_fae13990_467174cuda3std6ranges3__45__cpo5beginE,@object
	.size		_ZN40_INTERNAL_d10934a8_4_k_cu_fae13990_467174cuda3std6ranges3__45__cpo5beginE,(_ZN40_INTERNAL_d10934a8_4_k_cu_fae13990_467176thrust24THRUST_300001_SM_1000_NS12placeholders2_5E - _ZN40_INTERNAL_d10934a8_4_k_cu_fae13990_467174cuda3std6ranges3__45__cpo5beginE)
_ZN40_INTERNAL_d10934a8_4_k_cu_fae13990_467174cuda3std6ranges3__45__cpo5beginE:
	.zero		1
	.type		_ZN40_INTERNAL_d10934a8_4_k_cu_fae13990_467176thrust24THRUST_300001_SM_1000_NS12placeholders2_5E,@object
	.size		_ZN40_INTERNAL_d10934a8_4_k_cu_fae13990_467176thrust24THRUST_300001_SM_1000_NS12placeholders2_5E,(_ZN40_INTERNAL_d10934a8_4_k_cu_fae13990_467174cuda3std3__45__cpo6rbeginE - _ZN40_INTERNAL_d10934a8_4_k_cu_fae13990_467176thrust24THRUST_300001_SM_1000_NS12placeholders2_5E)
_ZN40_INTERNAL_d10934a8_4_k_cu_fae13990_467176thrust24THRUST_300001_SM_1000_NS12placeholders2_5E:
	.zero		1
	.type		_ZN40_INTERNAL_d10934a8_4_k_cu_fae13990_467174cuda3std3__45__cpo6rbeginE,@object
	.size		_ZN40_INTERNAL_d10934a8_4_k_cu_fae13990_467174cuda3std3__45__cpo6rbeginE,(_ZN40_INTERNAL_d10934a8_4_k_cu_fae13990_467174cuda3std6ranges3__45__cpo7advanceE - _ZN40_INTERNAL_d10934a8_4_k_cu_fae13990_467174cuda3std3__45__cpo6rbeginE)
_ZN40_INTERNAL_d10934a8_4_k_cu_fae13990_467174cuda3std3__45__cpo6rbeginE:
	.zero		1
	.type		_ZN40_INTERNAL_d10934a8_4_k_cu_fae13990_467174cuda3std6ranges3__45__cpo7advanceE,@object
	.size		_ZN40_INTERNAL_d10934a8_4_k_cu_fae13990_467174cuda3std6ranges3__45__cpo7advanceE,(_ZN40_INTERNAL_d10934a8_4_k_cu_fae13990_467174cuda3std3__47nulloptE - _ZN40_INTERNAL_d10934a8_4_k_cu_fae13990_467174cuda3std6ranges3__45__cpo7advanceE)
_ZN40_INTERNAL_d10934a8_4_k_cu_fae13990_467174cuda3std6ranges3__45__cpo7advanceE:
	.zero		1
	.type		_ZN40_INTERNAL_d10934a8_4_k_cu_fae13990_467174cuda3std3__47nulloptE,@object
	.size		_ZN40_INTERNAL_d10934a8_4_k_cu_fae13990_467174cuda3std3__47nulloptE,(_ZN40_INTERNAL_d10934a8_4_k_cu_fae13990_467174cuda3std6ranges3__45__cpo8distanceE - _ZN40_INTERNAL_d10934a8_4_k_cu_fae13990_467174cuda3std3__47nulloptE)
_ZN40_INTERNAL_d10934a8_4_k_cu_fae13990_467174cuda3std3__47nulloptE:
	.zero		1
	.type		_ZN40_INTERNAL_d10934a8_4_k_cu_fae13990_467174cuda3std6ranges3__45__cpo8distanceE,@object
	.size		_ZN40_INTERNAL_d10934a8_4_k_cu_fae13990_467174cuda3std6ranges3__45__cpo8distanceE,(_ZN40_INTERNAL_d10934a8_4_k_cu_fae13990_467176thrust24THRUST_300001_SM_1000_NS12placeholders3_10E - _ZN40_INTERNAL_d10934a8_4_k_cu_fae13990_467174cuda3std6ranges3__45__cpo8distanceE)
_ZN40_INTERNAL_d10934a8_4_k_cu_fae13990_467174cuda3std6ranges3__45__cpo8distanceE:
	.zero		1
	.type		_ZN40_INTERNAL_d10934a8_4_k_cu_fae13990_467176thrust24THRUST_300001_SM_1000_NS12placeholders3_10E,@object
	.size		_ZN40_INTERNAL_d10934a8_4_k_cu_fae13990_467176thrust24THRUST_300001_SM_1000_NS12placeholders3_10E,(_ZN40_INTERNAL_d10934a8_4_k_cu_fae13990_467174cuda3std3__419piecewise_constructE - _ZN40_INTERNAL_d10934a8_4_k_cu_fae13990_467176thrust24THRUST_300001_SM_1000_NS12placeholders3_10E)
_ZN40_INTERNAL_d10934a8_4_k_cu_fae13990_467176thrust24THRUST_300001_SM_1000_NS12placeholders3_10E:
	.zero		1
	.type		_ZN40_INTERNAL_d10934a8_4_k_cu_fae13990_467174cuda3std3__419piecewise_constructE,@object
	.size		_ZN40_INTERNAL_d10934a8_4_k_cu_fae13990_467174cuda3std3__419piecewise_constructE,(_ZN40_INTERNAL_d10934a8_4_k_cu_fae13990_467174cuda3std6ranges3__45__cpo5cdataE - _ZN40_INTERNAL_d10934a8_4_k_cu_fae13990_467174cuda3std3__419piecewise_constructE)
_ZN40_INTERNAL_d10934a8_4_k_cu_fae13990_467174cuda3std3__419piecewise_constructE:
	.zero		1
	.type		_ZN40_INTERNAL_d10934a8_4_k_cu_fae13990_467174cuda3std6ranges3__45__cpo5cdataE,@object
	.size		_ZN40_INTERNAL_d10934a8_4_k_cu_fae13990_467174cuda3std6ranges3__45__cpo5cdataE,(_ZN40_INTERNAL_d10934a8_4_k_cu_fae13990_467176thrust24THRUST_300001_SM_1000_NS12placeholders2_2E - _ZN40_INTERNAL_d10934a8_4_k_cu_fae13990_467174cuda3std6ranges3__45__cpo5cdataE)
_ZN40_INTERNAL_d10934a8_4_k_cu_fae13990_467174cuda3std6ranges3__45__cpo5cdataE:
	.zero		1
	.type		_ZN40_INTERNAL_d10934a8_4_k_cu_fae13990_467176thrust24THRUST_300001_SM_1000_NS12placeholders2_2E,@object
	.size		_ZN40_INTERNAL_d10934a8_4_k_cu_fae13990_467176thrust24THRUST_300001_SM_1000_NS12placeholders2_2E,(_ZN40_INTERNAL_d10934a8_4_k_cu_fae13990_467174cuda3std3__45__cpo3endE - _ZN40_INTERNAL_d10934a8_4_k_cu_fae13990_467176thrust24THRUST_300001_SM_1000_NS12placeholders2_2E)
_ZN40_INTERNAL_d10934a8_4_k_cu_fae13990_467176thrust24THRUST_300001_SM_1000_NS12placeholders2_2E:
	.zero		1
	.type		_ZN40_INTERNAL_d10934a8_4_k_cu_fae13990_467174cuda3std3__45__cpo3endE,@object
	.size		_ZN40_INTERNAL_d10934a8_4_k_cu_fae13990_467174cuda3std3__45__cpo3endE,(_ZN40_INTERNAL_d10934a8_4_k_cu_fae13990_467174cuda3std6ranges3__45__cpo3endE - _ZN40_INTERNAL_d10934a8_4_k_cu_fae13990_467174cuda3std3__45__cpo3endE)
_ZN40_INTERNAL_d10934a8_4_k_cu_fae13990_467174cuda3std3__45__cpo3endE:
	.zero		1
	.type		_ZN40_INTERNAL_d10934a8_4_k_cu_fae13990_467174cuda3std6ranges3__45__cpo3endE,@object
	.size		_ZN40_INTERNAL_d10934a8_4_k_cu_fae13990_467174cuda3std6ranges3__45__cpo3endE,(_ZN40_INTERNAL_d10934a8_4_k_cu_fae13990_467176thrust24THRUST_300001_SM_1000_NS12placeholders2_6E - _ZN40_INTERNAL_d10934a8_4_k_cu_fae13990_467174cuda3std6ranges3__45__cpo3endE)
_ZN40_INTERNAL_d10934a8_4_k_cu_fae13990_467174cuda3std6ranges3__45__cpo3endE:
	.zero		1
	.type		_ZN40_INTERNAL_d10934a8_4_k_cu_fae13990_467176thrust24THRUST_300001_SM_1000_NS12placeholders2_6E,@object
	.size		_ZN40_INTERNAL_d10934a8_4_k_cu_fae13990_467176thrust24THRUST_300001_SM_1000_NS12placeholders2_6E,(_ZN40_INTERNAL_d10934a8_4_k_cu_fae13990_467174cuda3std3__45__cpo4rendE - _ZN40_INTERNAL_d10934a8_4_k_cu_fae13990_467176thrust24THRUST_300001_SM_1000_NS12placeholders2_6E)
_ZN40_INTERNAL_d10934a8_4_k_cu_fae13990_467176thrust24THRUST_300001_SM_1000_NS12placeholders2_6E:
	.zero		1
	.type		_ZN40_INTERNAL_d10934a8_4_k_cu_fae13990_467174cuda3std3__45__cpo4rendE,@object
	.size		_ZN40_INTERNAL_d10934a8_4_k_cu_fae13990_467174cuda3std3__45__cpo4rendE,(_ZN40_INTERNAL_d10934a8_4_k_cu_fae13990_467174cuda3std6ranges3__45__cpo9iter_swapE - _ZN40_INTERNAL_d10934a8_4_k_cu_fae13990_467174cuda3std3__45__cpo4rendE)
_ZN40_INTERNAL_d10934a8_4_k_cu_fae13990_467174cuda3std3__45__cpo4rendE:
	.zero		1
	.type		_ZN40_INTERNAL_d10934a8_4_k_cu_fae13990_467174cuda3std6ranges3__45__cpo9iter_swapE,@object
	.size		_ZN40_INTERNAL_d10934a8_4_k_cu_fae13990_467174cuda3std6ranges3__45__cpo9iter_swapE,(_ZN40_INTERNAL_d10934a8_4_k_cu_fae13990_467174cuda3std3__48unexpectE - _ZN40_INTERNAL_d10934a8_4_k_cu_fae13990_467174cuda3std6ranges3__45__cpo9iter_swapE)
_ZN40_INTERNAL_d10934a8_4_k_cu_fae13990_467174cuda3std6ranges3__45__cpo9iter_swapE:
	.zero		1
	.type		_ZN40_INTERNAL_d10934a8_4_k_cu_fae13990_467174cuda3std3__48unexpectE,@object
	.size		_ZN40_INTERNAL_d10934a8_4_k_cu_fae13990_467174cuda3std3__48unexpectE,(_ZN40_INTERNAL_d10934a8_4_k_cu_fae13990_467176thrust24THRUST_300001_SM_1000_NS8cuda_cub3parE - _ZN40_INTERNAL_d10934a8_4_k_cu_fae13990_467174cuda3std3__48unexpectE)
_ZN40_INTERNAL_d10934a8_4_k_cu_fae13990_467174cuda3std3__48unexpectE:
	.zero		1
	.type		_ZN40_INTERNAL_d10934a8_4_k_cu_fae13990_467176thrust24THRUST_300001_SM_1000_NS8cuda_cub3parE,@object
	.size		_ZN40_INTERNAL_d10934a8_4_k_cu_fae13990_467176thrust24THRUST_300001_SM_1000_NS8cuda_cub3parE,(_ZN40_INTERNAL_d10934a8_4_k_cu_fae13990_467176thrust24THRUST_300001_SM_1000_NS12placeholders2_4E - _ZN40_INTERNAL_d10934a8_4_k_cu_fae13990_467176thrust24THRUST_300001_SM_1000_NS8cuda_cub3parE)
_ZN40_INTERNAL_d10934a8_4_k_cu_fae13990_467176thrust24THRUST_300001_SM_1000_NS8cuda_cub3parE:
	.zero		1
	.type		_ZN40_INTERNAL_d10934a8_4_k_cu_fae13990_467176thrust24THRUST_300001_SM_1000_NS12placeholders2_4E,@object
	.size		_ZN40_INTERNAL_d10934a8_4_k_cu_fae13990_467176thrust24THRUST_300001_SM_1000_NS12placeholders2_4E,(_ZN40_INTERNAL_d10934a8_4_k_cu_fae13990_467174cuda3std3__45__cpo4cendE - _ZN40_INTERNAL_d10934a8_4_k_cu_fae13990_467176thrust24THRUST_300001_SM_1000_NS12placeholders2_4E)
_ZN40_INTERNAL_d10934a8_4_k_cu_fae13990_467176thrust24THRUST_300001_SM_1000_NS12placeholders2_4E:
	.zero		1
	.type		_ZN40_INTERNAL_d10934a8_4_k_cu_fae13990_467174cuda3std3__45__cpo4cendE,@object
	.size		_ZN40_INTERNAL_d10934a8_4_k_cu_fae13990_467174cuda3std3__45__cpo4cendE,(_ZN40_INTERNAL_d10934a8_4_k_cu_fae13990_467174cuda3std6ranges3__45__cpo4cendE - _ZN40_INTERNAL_d10934a8_4_k_cu_fae13990_467174cuda3std3__45__cpo4cendE)
_ZN40_INTERNAL_d10934a8_4_k_cu_fae13990_467174cuda3std3__45__cpo4cendE:
	.zero		1
	.type		_ZN40_INTERNAL_d10934a8_4_k_cu_fae13990_467174cuda3std6ranges3__45__cpo4cendE,@object
	.size		_ZN40_INTERNAL_d10934a8_4_k_cu_fae13990_467174cuda3std6ranges3__45__cpo4cendE,(_ZN40_INTERNAL_d10934a8_4_k_cu_fae13990_467174cuda3std3__420unreachable_sentinelE - _ZN40_INTERNAL_d10934a8_4_k_cu_fae13990_467174cuda3std6ranges3__45__cpo4cendE)
_ZN40_INTERNAL_d10934a8_4_k_cu_fae13990_467174cuda3std6ranges3__45__cpo4cendE:
	.zero		1
	.type		_ZN40_INTERNAL_d10934a8_4_k_cu_fae13990_467174cuda3std3__420unreachable_sentinelE,@object
	.size		_ZN40_INTERNAL_d10934a8_4_k_cu_fae13990_467174cuda3std3__420unreachable_sentinelE,(_ZN40_INTERNAL_d10934a8_4_k_cu_fae13990_467174cuda3std6ranges3__45__cpo5ssizeE - _ZN40_INTERNAL_d10934a8_4_k_cu_fae13990_467174cuda3std3__420unreachable_sentinelE)
_ZN40_INTERNAL_d10934a8_4_k_cu_fae13990_467174cuda3std3__420unreachable_sentinelE:
	.zero		1
	.type		_ZN40_INTERNAL_d10934a8_4_k_cu_fae13990_467174cuda3std6ranges3__45__cpo5ssizeE,@object
	.size		_ZN40_INTERNAL_d10934a8_4_k_cu_fae13990_467174cuda3std6ranges3__45__cpo5ssizeE,(_ZN40_INTERNAL_d10934a8_4_k_cu_fae13990_467176thrust24THRUST_300001_SM_1000_NS12placeholders2_8E - _ZN40_INTERNAL_d10934a8_4_k_cu_fae13990_467174cuda3std6ranges3__45__cpo5ssizeE)
_ZN40_INTERNAL_d10934a8_4_k_cu_fae13990_467174cuda3std6ranges3__45__cpo5ssizeE:
	.zero		1
	.type		_ZN40_INTERNAL_d10934a8_4_k_cu_fae13990_467176thrust24THRUST_300001_SM_1000_NS12placeholders2_8E,@object
	.size		_ZN40_INTERNAL_d10934a8_4_k_cu_fae13990_467176thrust24THRUST_300001_SM_1000_NS12placeholders2_8E,(_ZN40_INTERNAL_d10934a8_4_k_cu_fae13990_467174cuda3std3__45__cpo5crendE - _ZN40_INTERNAL_d10934a8_4_k_cu_fae13990_467176thrust24THRUST_300001_SM_1000_NS12placeholders2_8E)
_ZN40_INTERNAL_d10934a8_4_k_cu_fae13990_467176thrust24THRUST_300001_SM_1000_NS12placeholders2_8E:
	.zero		1
	.type		_ZN40_INTERNAL_d10934a8_4_k_cu_fae13990_467174cuda3std3__45__cpo5crendE,@object
	.size		_ZN40_INTERNAL_d10934a8_4_k_cu_fae13990_467174cuda3std3__45__cpo5crendE,(_ZN40_INTERNAL_d10934a8_4_k_cu_fae13990_467174cuda3std6ranges3__45__cpo4prevE - _ZN40_INTERNAL_d10934a8_4_k_cu_fae13990_467174cuda3std3__45__cpo5crendE)
_ZN40_INTERNAL_d10934a8_4_k_cu_fae13990_467174cuda3std3__45__cpo5crendE:
	.zero		1
	.type		_ZN40_INTERNAL_d10934a8_4_k_cu_fae13990_467174cuda3std6ranges3__45__cpo4prevE,@object
	.size		_ZN40_INTERNAL_d10934a8_4_k_cu_fae13990_467174cuda3std6ranges3__45__cpo4prevE,(_ZN40_INTERNAL_d10934a8_4_k_cu_fae13990_467174cuda3std6ranges3__45__cpo9iter_moveE - _ZN40_INTERNAL_d10934a8_4_k_cu_fae13990_467174cuda3std6ranges3__45__cpo4prevE)
_ZN40_INTERNAL_d10934a8_4_k_cu_fae13990_467174cuda3std6ranges3__45__cpo4prevE:
	.zero		1
	.type		_ZN40_INTERNAL_d10934a8_4_k_cu_fae13990_467174cuda3std6ranges3__45__cpo9iter_moveE,@object
	.size		_ZN40_INTERNAL_d10934a8_4_k_cu_fae13990_467174cuda3std6ranges3__45__cpo9iter_moveE,(_ZN40_INTERNAL_d10934a8_4_k_cu_fae13990_467176thrust24THRUST_300001_SM_1000_NS6system6detail10sequential3seqE - _ZN40_INTERNAL_d10934a8_4_k_cu_fae13990_467174cuda3std6ranges3__45__cpo9iter_moveE)
_ZN40_INTERNAL_d10934a8_4_k_cu_fae13990_467174cuda3std6ranges3__45__cpo9iter_moveE:
	.zero		1
	.type		_ZN40_INTERNAL_d10934a8_4_k_cu_fae13990_467176thrust24THRUST_300001_SM_1000_NS6system6detail10sequential3seqE,@object
	.size		_ZN40_INTERNAL_d10934a8_4_k_cu_fae13990_467176thrust24THRUST_300001_SM_1000_NS6system6detail10sequential3seqE,(.L_31 - _ZN40_INTERNAL_d10934a8_4_k_cu_fae13990_467176thrust24THRUST_300001_SM_1000_NS6system6detail10sequential3seqE)
_ZN40_INTERNAL_d10934a8_4_k_cu_fae13990_467176thrust24THRUST_300001_SM_1000_NS6system6detail10sequential3seqE:
	.zero		1
.L_31:


//--------------------- .nv.constant0._ZN3cub18CUB_300001_SM_10006detail11EmptyKernelIvEEvv --------------------------
	.section	.nv.constant0._ZN3cub18CUB_300001_SM_10006detail11EmptyKernelIvEEvv,"a",@progbits
	.sectionflags	@""
	.align	4
.nv.constant0._ZN3cub18CUB_300001_SM_10006detail11EmptyKernelIvEEvv:
	.zero		896


//--------------------- SYMBOLS --------------------------

	.type		.nv.reservedSmem.offset0,@object
	.size		.nv.reservedSmem.offset0,0x4
